//
// Generated by NVIDIA NVVM Compiler
//
// Compiler Build ID: CL-36424714
// Cuda compilation tools, release 13.0, V13.0.88
// Based on NVVM 20.0.0
//

.version 9.0
.target sm_100
.address_size 64

	// .globl	_Z8access01Pf

.visible .entry _Z8access01Pf(
	.param .u64 .ptr .align 1 _Z8access01Pf_param_0
)
{
	.reg .pred 	%p<2>;
	.reg .b32 	%r<16>;
	.reg .b32 	%f<33>;
	.reg .b64 	%rd<21>;

	ld.param.u64 	%rd2, [_Z8access01Pf_param_0];
	cvta.to.global.u64 	%rd1, %rd2;
	mov.u32 	%r9, %tid.x;
	mov.u32 	%r1, %ntid.x;
	mov.u32 	%r10, %ctaid.x;
	mul.lo.s32 	%r11, %r1, %r10;
	shl.b32 	%r12, %r11, 8;
	add.s32 	%r14, %r9, %r12;
	shl.b32 	%r3, %r1, 4;
	mov.b32 	%r15, 0;
	shl.b32 	%r13, %r1, 2;
	cvt.u64.u32 	%rd5, %r13;
$L__BB0_1:
	mul.wide.s32 	%rd3, %r14, 4;
	add.s64 	%rd4, %rd1, %rd3;
	ld.global.f32 	%f1, [%rd4];
	add.f32 	%f2, %f1, 0f3F800000;
	st.global.f32 	[%rd4], %f2;
	add.s64 	%rd6, %rd4, %rd5;
	ld.global.f32 	%f3, [%rd6];
	add.f32 	%f4, %f3, 0f3F800000;
	st.global.f32 	[%rd6], %f4;
	add.s64 	%rd7, %rd6, %rd5;
	ld.global.f32 	%f5, [%rd7];
	add.f32 	%f6, %f5, 0f3F800000;
	st.global.f32 	[%rd7], %f6;
	add.s64 	%rd8, %rd7, %rd5;
	ld.global.f32 	%f7, [%rd8];
	add.f32 	%f8, %f7, 0f3F800000;
	st.global.f32 	[%rd8], %f8;
	add.s64 	%rd9, %rd8, %rd5;
	ld.global.f32 	%f9, [%rd9];
	add.f32 	%f10, %f9, 0f3F800000;
	st.global.f32 	[%rd9], %f10;
	add.s64 	%rd10, %rd9, %rd5;
	ld.global.f32 	%f11, [%rd10];
	add.f32 	%f12, %f11, 0f3F800000;
	st.global.f32 	[%rd10], %f12;
	add.s64 	%rd11, %rd10, %rd5;
	ld.global.f32 	%f13, [%rd11];
	add.f32 	%f14, %f13, 0f3F800000;
	st.global.f32 	[%rd11], %f14;
	add.s64 	%rd12, %rd11, %rd5;
	ld.global.f32 	%f15, [%rd12];
	add.f32 	%f16, %f15, 0f3F800000;
	st.global.f32 	[%rd12], %f16;
	add.s64 	%rd13, %rd12, %rd5;
	ld.global.f32 	%f17, [%rd13];
	add.f32 	%f18, %f17, 0f3F800000;
	st.global.f32 	[%rd13], %f18;
	add.s64 	%rd14, %rd13, %rd5;
	ld.global.f32 	%f19, [%rd14];
	add.f32 	%f20, %f19, 0f3F800000;
	st.global.f32 	[%rd14], %f20;
	add.s64 	%rd15, %rd14, %rd5;
	ld.global.f32 	%f21, [%rd15];
	add.f32 	%f22, %f21, 0f3F800000;
	st.global.f32 	[%rd15], %f22;
	add.s64 	%rd16, %rd15, %rd5;
	ld.global.f32 	%f23, [%rd16];
	add.f32 	%f24, %f23, 0f3F800000;
	st.global.f32 	[%rd16], %f24;
	add.s64 	%rd17, %rd16, %rd5;
	ld.global.f32 	%f25, [%rd17];
	add.f32 	%f26, %f25, 0f3F800000;
	st.global.f32 	[%rd17], %f26;
	add.s64 	%rd18, %rd17, %rd5;
	ld.global.f32 	%f27, [%rd18];
	add.f32 	%f28, %f27, 0f3F800000;
	st.global.f32 	[%rd18], %f28;
	add.s64 	%rd19, %rd18, %rd5;
	ld.global.f32 	%f29, [%rd19];
	add.f32 	%f30, %f29, 0f3F800000;
	st.global.f32 	[%rd19], %f30;
	add.s64 	%rd20, %rd19, %rd5;
	ld.global.f32 	%f31, [%rd20];
	add.f32 	%f32, %f31, 0f3F800000;
	st.global.f32 	[%rd20], %f32;
	add.s32 	%r15, %r15, 16;
	add.s32 	%r14, %r14, %r3;
	setp.ne.s32 	%p1, %r15, 256;
	@%p1 bra 	$L__BB0_1;
	ret;

}
	// .globl	_Z8access02Pf
.visible .entry _Z8access02Pf(
	.param .u64 .ptr .align 1 _Z8access02Pf_param_0
)
{
	.reg .pred 	%p<2>;
	.reg .b32 	%r<13>;
	.reg .b32 	%f<33>;
	.reg .b64 	%rd<6>;

	ld.param.u64 	%rd2, [_Z8access02Pf_param_0];
	cvta.to.global.u64 	%rd3, %rd2;
	mov.u32 	%r7, %tid.x;
	mov.u32 	%r8, %ctaid.x;
	mov.u32 	%r9, %ntid.x;
	mad.lo.s32 	%r10, %r8, %r9, %r7;
	shl.b32 	%r11, %r10, 8;
	add.s64 	%rd1, %rd3, 32;
	mov.b32 	%r12, 0;
$L__BB1_1:
	mul.wide.s32 	%rd4, %r11, 4;
	add.s64 	%rd5, %rd1, %rd4;
	ld.global.f32 	%f1, [%rd5+-32];
	add.f32 	%f2, %f1, 0f3F800000;
	st.global.f32 	[%rd5+-32], %f2;
	ld.global.f32 	%f3, [%rd5+-28];
	add.f32 	%f4, %f3, 0f3F800000;
	st.global.f32 	[%rd5+-28], %f4;
	ld.global.f32 	%f5, [%rd5+-24];
	add.f32 	%f6, %f5, 0f3F800000;
	st.global.f32 	[%rd5+-24], %f6;
	ld.global.f32 	%f7, [%rd5+-20];
	add.f32 	%f8, %f7, 0f3F800000;
	st.global.f32 	[%rd5+-20], %f8;
	ld.global.f32 	%f9, [%rd5+-16];
	add.f32 	%f10, %f9, 0f3F800000;
	st.global.f32 	[%rd5+-16], %f10;
	ld.global.f32 	%f11, [%rd5+-12];
	add.f32 	%f12, %f11, 0f3F800000;
	st.global.f32 	[%rd5+-12], %f12;
	ld.global.f32 	%f13, [%rd5+-8];
	add.f32 	%f14, %f13, 0f3F800000;
	st.global.f32 	[%rd5+-8], %f14;
	ld.global.f32 	%f15, [%rd5+-4];
	add.f32 	%f16, %f15, 0f3F800000;
	st.global.f32 	[%rd5+-4], %f16;
	ld.global.f32 	%f17, [%rd5];
	add.f32 	%f18, %f17, 0f3F800000;
	st.global.f32 	[%rd5], %f18;
	ld.global.f32 	%f19, [%rd5+4];
	add.f32 	%f20, %f19, 0f3F800000;
	st.global.f32 	[%rd5+4], %f20;
	ld.global.f32 	%f21, [%rd5+8];
	add.f32 	%f22, %f21, 0f3F800000;
	st.global.f32 	[%rd5+8], %f22;
	ld.global.f32 	%f23, [%rd5+12];
	add.f32 	%f24, %f23, 0f3F800000;
	st.global.f32 	[%rd5+12], %f24;
	ld.global.f32 	%f25, [%rd5+16];
	add.f32 	%f26, %f25, 0f3F800000;
	st.global.f32 	[%rd5+16], %f26;
	ld.global.f32 	%f27, [%rd5+20];
	add.f32 	%f28, %f27, 0f3F800000;
	st.global.f32 	[%rd5+20], %f28;
	ld.global.f32 	%f29, [%rd5+24];
	add.f32 	%f30, %f29, 0f3F800000;
	st.global.f32 	[%rd5+24], %f30;
	ld.global.f32 	%f31, [%rd5+28];
	add.f32 	%f32, %f31, 0f3F800000;
	st.global.f32 	[%rd5+28], %f32;
	add.s32 	%r12, %r12, 16;
	add.s32 	%r11, %r11, 16;
	setp.ne.s32 	%p1, %r12, 256;
	@%p1 bra 	$L__BB1_1;
	ret;

}
	// .globl	_Z8access03Pf
.visible .entry _Z8access03Pf(
	.param .u64 .ptr .align 1 _Z8access03Pf_param_0
)
{
	.reg .pred 	%p<2>;
	.reg .b32 	%r<18>;
	.reg .b32 	%f<33>;
	.reg .b64 	%rd<6>;

	ld.param.u64 	%rd2, [_Z8access03Pf_param_0];
	cvta.to.global.u64 	%rd3, %rd2;
	mov.u32 	%r7, %tid.x;
	and.b32  	%r8, %r7, 7;
	shl.b32 	%r9, %r7, 8;
	and.b32  	%r10, %r9, 260096;
	mov.u32 	%r11, %ctaid.x;
	mov.u32 	%r12, %ntid.x;
	mul.lo.s32 	%r13, %r12, %r11;
	shl.b32 	%r14, %r13, 8;
	add.s64 	%rd1, %rd3, 256;
	add.s32 	%r15, %r14, %r10;
	or.b32  	%r16, %r15, %r8;
	mov.b32 	%r17, 0;
$L__BB2_1:
	mul.wide.s32 	%rd4, %r16, 4;
	add.s64 	%rd5, %rd1, %rd4;
	ld.global.f32 	%f1, [%rd5+-256];
	add.f32 	%f2, %f1, 0f3F800000;
	st.global.f32 	[%rd5+-256], %f2;
	ld.global.f32 	%f3, [%rd5+-224];
	add.f32 	%f4, %f3, 0f3F800000;
	st.global.f32 	[%rd5+-224], %f4;
	ld.global.f32 	%f5, [%rd5+-192];
	add.f32 	%f6, %f5, 0f3F800000;
	st.global.f32 	[%rd5+-192], %f6;
	ld.global.f32 	%f7, [%rd5+-160];
	add.f32 	%f8, %f7, 0f3F800000;
	st.global.f32 	[%rd5+-160], %f8;
	ld.global.f32 	%f9, [%rd5+-128];
	add.f32 	%f10, %f9, 0f3F800000;
	st.global.f32 	[%rd5+-128], %f10;
	ld.global.f32 	%f11, [%rd5+-96];
	add.f32 	%f12, %f11, 0f3F800000;
	st.global.f32 	[%rd5+-96], %f12;
	ld.global.f32 	%f13, [%rd5+-64];
	add.f32 	%f14, %f13, 0f3F800000;
	st.global.f32 	[%rd5+-64], %f14;
	ld.global.f32 	%f15, [%rd5+-32];
	add.f32 	%f16, %f15, 0f3F800000;
	st.global.f32 	[%rd5+-32], %f16;
	ld.global.f32 	%f17, [%rd5];
	add.f32 	%f18, %f17, 0f3F800000;
	st.global.f32 	[%rd5], %f18;
	ld.global.f32 	%f19, [%rd5+32];
	add.f32 	%f20, %f19, 0f3F800000;
	st.global.f32 	[%rd5+32], %f20;
	ld.global.f32 	%f21, [%rd5+64];
	add.f32 	%f22, %f21, 0f3F800000;
	st.global.f32 	[%rd5+64], %f22;
	ld.global.f32 	%f23, [%rd5+96];
	add.f32 	%f24, %f23, 0f3F800000;
	st.global.f32 	[%rd5+96], %f24;
	ld.global.f32 	%f25, [%rd5+128];
	add.f32 	%f26, %f25, 0f3F800000;
	st.global.f32 	[%rd5+128], %f26;
	ld.global.f32 	%f27, [%rd5+160];
	add.f32 	%f28, %f27, 0f3F800000;
	st.global.f32 	[%rd5+160], %f28;
	ld.global.f32 	%f29, [%rd5+192];
	add.f32 	%f30, %f29, 0f3F800000;
	st.global.f32 	[%rd5+192], %f30;
	ld.global.f32 	%f31, [%rd5+224];
	add.f32 	%f32, %f31, 0f3F800000;
	st.global.f32 	[%rd5+224], %f32;
	add.s32 	%r17, %r17, 16;
	add.s32 	%r16, %r16, 128;
	setp.ne.s32 	%p1, %r17, 256;
	@%p1 bra 	$L__BB2_1;
	ret;

}


// ===== COMPILED SASS (sm_100) =====

	.target	sm_100

	.elftype	@"ET_EXEC"


//--------------------- .note.nv.tkinfo           --------------------------
	.section	.note.nv.tkinfo,"",@"SHT_NOTE"
	.sectionflags	@"SHF_NOTE_NV_TKINFO"
	.tkinfo
        /*0018*/ 	.word	0x00000002
        /*0030*/ 	.string	""
        /*0030*/ 	.string	"ptxas"
        /*0030*/ 	.string	"Cuda compilation tools, release 13.0, V13.0.88"
        /*0030*/ 	.string	"Build cuda_13.0.r13.0/compiler.36424714_0"
        /*0030*/ 	.string	"-arch sm_100 -m 64 "



//--------------------- .note.nv.cuinfo           --------------------------
	.section	.note.nv.cuinfo,"",@"SHT_NOTE"
	.sectionflags	@"SHF_NOTE_NV_CUINFO"
        /*0018*/ 	.short	0x0002
        /*001a*/ 	.short	0x0064
        /*001c*/ 	.short	0x0082
	.zero		2


//--------------------- .nv.info                  --------------------------
	.section	.nv.info,"",@"SHT_CUDA_INFO"
	.align	4


	//----- nvinfo : EIATTR_REGCOUNT
	.align		4
        /*0000*/ 	.byte	0x04, 0x2f
        /*0002*/ 	.short	(.L_1 - .L_0)
	.align		4
.L_0:
        /*0004*/ 	.word	index@(_Z8access01Pf)
        /*0008*/ 	.word	0x0000001a


	//----- nvinfo : EIATTR_FRAME_SIZE
	.align		4
.L_1:
        /*000c*/ 	.byte	0x04, 0x11
        /*000e*/ 	.short	(.L_3 - .L_2)
	.align		4
.L_2:
        /*0010*/ 	.word	index@(_Z8access01Pf)
        /*0014*/ 	.word	0x00000000


	//----- nvinfo : EIATTR_REGCOUNT
	.align		4
.L_3:
        /*0018*/ 	.byte	0x04, 0x2f
        /*001a*/ 	.short	(.L_5 - .L_4)
	.align		4
.L_4:
        /*001c*/ 	.word	index@(_Z8access02Pf)
        /*0020*/ 	.word	0x0000001e


	//----- nvinfo : EIATTR_FRAME_SIZE
	.align		4
.L_5:
        /*0024*/ 	.byte	0x04, 0x11
        /*0026*/ 	.short	(.L_7 - .L_6)
	.align		4
.L_6:
        /*0028*/ 	.word	index@(_Z8access02Pf)
        /*002c*/ 	.word	0x00000000


	//----- nvinfo : EIATTR_REGCOUNT
	.align		4
.L_7:
        /*0030*/ 	.byte	0x04, 0x2f
        /*0032*/ 	.short	(.L_9 - .L_8)
	.align		4
.L_8:
        /*0034*/ 	.word	index@(_Z8access03Pf)
        /*0038*/ 	.word	0x0000001e


	//----- nvinfo : EIATTR_FRAME_SIZE
	.align		4
.L_9:
        /*003c*/ 	.byte	0x04, 0x11
        /*003e*/ 	.short	(.L_11 - .L_10)
	.align		4
.L_10:
        /*0040*/ 	.word	index@(_Z8access03Pf)
        /*0044*/ 	.word	0x00000000


	//----- nvinfo : EIATTR_MIN_STACK_SIZE
	.align		4
.L_11:
        /*0048*/ 	.byte	0x04, 0x12
        /*004a*/ 	.short	(.L_13 - .L_12)
	.align		4
.L_12:
        /*004c*/ 	.word	index@(_Z8access03Pf)
        /*0050*/ 	.word	0x00000000


	//----- nvinfo : EIATTR_MIN_STACK_SIZE
	.align		4
.L_13:
        /*0054*/ 	.byte	0x04, 0x12
        /*0056*/ 	.short	(.L_15 - .L_14)
	.align		4
.L_14:
        /*0058*/ 	.word	index@(_Z8access02Pf)
        /*005c*/ 	.word	0x00000000


	//----- nvinfo : EIATTR_MIN_STACK_SIZE
	.align		4
.L_15:
        /*0060*/ 	.byte	0x04, 0x12
        /*0062*/ 	.short	(.L_17 - .L_16)
	.align		4
.L_16:
        /*0064*/ 	.word	index@(_Z8access01Pf)
        /*0068*/ 	.word	0x00000000
.L_17:


//--------------------- .nv.compat                --------------------------
	.section	.nv.compat,"",@"SHT_CUDA_COMPAT_INFO"
	.align	4
        /*0000*/ 	.byte	0x02, 0x09, 0x00, 0x00, 0x02, 0x02, 0x01, 0x00, 0x02, 0x05, 0x05, 0x00, 0x03, 0x07, 0x01, 0x01
        /*0010*/ 	.byte	0x02, 0x03, 0x00, 0x00, 0x02, 0x06, 0x01, 0x00, 0x04, 0x0b, 0x08, 0x00, 0x09, 0x00, 0x00, 0x00
        /*0020*/ 	.byte	0x00, 0x00, 0x00, 0x00


//--------------------- .nv.info._Z8access03Pf    --------------------------
	.section	.nv.info._Z8access03Pf,"",@"SHT_CUDA_INFO"
	.sectionflags	@""
	.align	4


	//----- nvinfo : EIATTR_CUDA_API_VERSION
	.align		4
        /*0000*/ 	.byte	0x04, 0x37
        /*0002*/ 	.short	(.L_19 - .L_18)
.L_18:
        /*0004*/ 	.word	0x00000082


	//----- nvinfo : EIATTR_KPARAM_INFO
	.align		4
.L_19:
        /*0008*/ 	.byte	0x04, 0x17
        /*000a*/ 	.short	(.L_21 - .L_20)
.L_20:
        /*000c*/ 	.word	0x00000000
        /*0010*/ 	.short	0x0000
        /*0012*/ 	.short	0x0000
        /*0014*/ 	.byte	0x00, 0xf5, 0x21, 0x00


	//----- nvinfo : EIATTR_SPARSE_MMA_MASK
	.align		4
.L_21:
        /*0018*/ 	.byte	0x03, 0x50
        /*001a*/ 	.short	0x0000


	//----- nvinfo : EIATTR_MAXREG_COUNT
	.align		4
        /*001c*/ 	.byte	0x03, 0x1b
        /*001e*/ 	.short	0x00ff


	//----- nvinfo : EIATTR_MERCURY_ISA_VERSION
	.align		4
        /*0020*/ 	.byte	0x03, 0x5f
        /*0022*/ 	.short	0x0101


	//----- nvinfo : EIATTR_VRC_CTA_INIT_COUNT
	.align		4
        /*0024*/ 	.byte	0x02, 0x4a
	.zero		1
	.zero		1


	//----- nvinfo : EIATTR_EXIT_INSTR_OFFSETS
	.align		4
        /*0028*/ 	.byte	0x04, 0x1c
        /*002a*/ 	.short	(.L_23 - .L_22)


	//   ....[0]....
.L_22:
        /*002c*/ 	.word	0x00000460


	//----- nvinfo : EIATTR_CBANK_PARAM_SIZE
	.align		4
.L_23:
        /*0030*/ 	.byte	0x03, 0x19
        /*0032*/ 	.short	0x0008


	//----- nvinfo : EIATTR_PARAM_CBANK
	.align		4
        /*0034*/ 	.byte	0x04, 0x0a
        /*0036*/ 	.short	(.L_25 - .L_24)
	.align		4
.L_24:
        /*0038*/ 	.word	index@(.nv.constant0._Z8access03Pf)
        /*003c*/ 	.short	0x0380
        /*003e*/ 	.short	0x0008


	//----- nvinfo : EIATTR_SW_WAR
	.align		4
.L_25:
        /*0040*/ 	.byte	0x04, 0x36
        /*0042*/ 	.short	(.L_27 - .L_26)
.L_26:
        /*0044*/ 	.word	0x00000008
.L_27:


//--------------------- .nv.info._Z8access02Pf    --------------------------
	.section	.nv.info._Z8access02Pf,"",@"SHT_CUDA_INFO"
	.sectionflags	@""
	.align	4


	//----- nvinfo : EIATTR_CUDA_API_VERSION
	.align		4
        /*0000*/ 	.byte	0x04, 0x37
        /*0002*/ 	.short	(.L_29 - .L_28)
.L_28:
        /*0004*/ 	.word	0x00000082


	//----- nvinfo : EIATTR_KPARAM_INFO
	.align		4
.L_29:
        /*0008*/ 	.byte	0x04, 0x17
        /*000a*/ 	.short	(.L_31 - .L_30)
.L_30:
        /*000c*/ 	.word	0x00000000
        /*0010*/ 	.short	0x0000
        /*0012*/ 	.short	0x0000
        /*0014*/ 	.byte	0x00, 0xf5, 0x21, 0x00


	//----- nvinfo : EIATTR_SPARSE_MMA_MASK
	.align		4
.L_31:
        /*0018*/ 	.byte	0x03, 0x50
        /*001a*/ 	.short	0x0000


	//----- nvinfo : EIATTR_MAXREG_COUNT
	.align		4
        /*001c*/ 	.byte	0x03, 0x1b
        /*001e*/ 	.short	0x00ff


	//----- nvinfo : EIATTR_MERCURY_ISA_VERSION
	.align		4
        /*0020*/ 	.byte	0x03, 0x5f
        /*0022*/ 	.short	0x0101


	//----- nvinfo : EIATTR_VRC_CTA_INIT_COUNT
	.align		4
        /*0024*/ 	.byte	0x02, 0x4a
	.zero		1
	.zero		1


	//----- nvinfo : EIATTR_EXIT_INSTR_OFFSETS
	.align		4
        /*0028*/ 	.byte	0x04, 0x1c
        /*002a*/ 	.short	(.L_33 - .L_32)


	//   ....[0]....
.L_32:
        /*002c*/ 	.word	0x00000420


	//----- nvinfo : EIATTR_CBANK_PARAM_SIZE
	.align		4
.L_33:
        /*0030*/ 	.byte	0x03, 0x19
        /*0032*/ 	.short	0x0008


	//----- nvinfo : EIATTR_PARAM_CBANK
	.align		4
        /*0034*/ 	.byte	0x04, 0x0a
        /*0036*/ 	.short	(.L_35 - .L_34)
	.align		4
.L_34:
        /*0038*/ 	.word	index@(.nv.constant0._Z8access02Pf)
        /*003c*/ 	.short	0x0380
        /*003e*/ 	.short	0x0008


	//----- nvinfo : EIATTR_SW_WAR
	.align		4
.L_35:
        /*0040*/ 	.byte	0x04, 0x36
        /*0042*/ 	.short	(.L_37 - .L_36)
.L_36:
        /*0044*/ 	.word	0x00000008
.L_37:


//--------------------- .nv.info._Z8access01Pf    --------------------------
	.section	.nv.info._Z8access01Pf,"",@"SHT_CUDA_INFO"
	.sectionflags	@""
	.align	4


	//----- nvinfo : EIATTR_CUDA_API_VERSION
	.align		4
        /*0000*/ 	.byte	0x04, 0x37
        /*0002*/ 	.short	(.L_39 - .L_38)
.L_38:
        /*0004*/ 	.word	0x00000082


	//----- nvinfo : EIATTR_KPARAM_INFO
	.align		4
.L_39:
        /*0008*/ 	.byte	0x04, 0x17
        /*000a*/ 	.short	(.L_41 - .L_40)
.L_40:
        /*000c*/ 	.word	0x00000000
        /*0010*/ 	.short	0x0000
        /*0012*/ 	.short	0x0000
        /*0014*/ 	.byte	0x00, 0xf5, 0x21, 0x00


	//----- nvinfo : EIATTR_SPARSE_MMA_MASK
	.align		4
.L_41:
        /*0018*/ 	.byte	0x03, 0x50
        /*001a*/ 	.short	0x0000


	//----- nvinfo : EIATTR_MAXREG_COUNT
	.align		4
        /*001c*/ 	.byte	0x03, 0x1b
        /*001e*/ 	.short	0x00ff


	//----- nvinfo : EIATTR_MERCURY_ISA_VERSION
	.align		4
        /*0020*/ 	.byte	0x03, 0x5f
        /*0022*/ 	.short	0x0101


	//----- nvinfo : EIATTR_VRC_CTA_INIT_COUNT
	.align		4
        /*0024*/ 	.byte	0x02, 0x4a
	.zero		1
	.zero		1


	//----- nvinfo : EIATTR_EXIT_INSTR_OFFSETS
	.align		4
        /*0028*/ 	.byte	0x04, 0x1c
        /*002a*/ 	.short	(.L_43 - .L_42)


	//   ....[0]....
.L_42:
        /*002c*/ 	.word	0x000014d0


	//----- nvinfo : EIATTR_CBANK_PARAM_SIZE
	.align		4
.L_43:
        /*0030*/ 	.byte	0x03, 0x19
        /*0032*/ 	.short	0x0008


	//----- nvinfo : EIATTR_PARAM_CBANK
	.align		4
        /*0034*/ 	.byte	0x04, 0x0a
        /*0036*/ 	.short	(.L_45 - .L_44)
	.align		4
.L_44:
        /*0038*/ 	.word	index@(.nv.constant0._Z8access01Pf)
        /*003c*/ 	.short	0x0380
        /*003e*/ 	.short	0x0008


	//----- nvinfo : EIATTR_SW_WAR
	.align		4
.L_45:
        /*0040*/ 	.byte	0x04, 0x36
        /*0042*/ 	.short	(.L_47 - .L_46)
.L_46:
        /*0044*/ 	.word	0x00000008
.L_47:


//--------------------- .nv.callgraph             --------------------------
	.section	.nv.callgraph,"",@"SHT_CUDA_CALLGRAPH"
	.align	4
	.sectionentsize	8
	.align		4
        /*0000*/ 	.word	0x00000000
	.align		4
        /*0004*/ 	.word	0xffffffff
	.align		4
        /*0008*/ 	.word	0x00000000
	.align		4
        /*000c*/ 	.word	0xfffffffe
	.align		4
        /*0010*/ 	.word	0x00000000
	.align		4
        /*0014*/ 	.word	0xfffffffd
	.align		4
        /*0018*/ 	.word	0x00000000
	.align		4
        /*001c*/ 	.word	0xfffffffc


//--------------------- .text._Z8access03Pf       --------------------------
	.section	.text._Z8access03Pf,"ax",@progbits
	.align	128
        .global         _Z8access03Pf
        .type           _Z8access03Pf,@function
        .size           _Z8access03Pf,(.L_x_6 - _Z8access03Pf)
        .other          _Z8access03Pf,@"STO_CUDA_ENTRY STV_DEFAULT"
_Z8access03Pf:
.text._Z8access03Pf:
[----:B------:R-:W-:Y:S01]  /*0000*/  LDC R1, c[0x0][0x37c] ;  /* 0x0000df00ff017b82 */ /* 0x000fe20000000800 */
[----:B------:R-:W0:Y:S07]  /*0010*/  S2R R2, SR_TID.X ;  /* 0x0000000000027919 */ /* 0x000e2e0000002100 */
[----:B------:R-:W1:Y:S01]  /*0020*/  S2UR UR4, SR_CTAID.X ;  /* 0x00000000000479c3 */ /* 0x000e620000002500 */
[----:B------:R-:W2:Y:S01]  /*0030*/  LDCU.64 UR6, c[0x0][0x380] ;  /* 0x00007000ff0677ac */ /* 0x000ea20008000a00 */
[----:B------:R-:W3:Y:S06]  /*0040*/  LDCU.64 UR8, c[0x0][0x358] ;  /* 0x00006b00ff0877ac */ /* 0x000eec0008000a00 */
[----:B------:R-:W1:Y:S01]  /*0050*/  LDC R3, c[0x0][0x360] ;  /* 0x0000d800ff037b82 */ /* 0x000e620000000800 */
[----:B--2---:R-:W-:-:S04]  /*0060*/  UIADD3 UR5, UP0, UPT, UR6, 0x100, URZ ;  /* 0x0000010006057890 */ /* 0x004fc8000ff1e0ff */
[----:B------:R-:W-:Y:S01]  /*0070*/  UIADD3.X UR6, UPT, UPT, URZ, UR7, URZ, UP0, !UPT ;  /* 0x00000007ff067290 */ /* 0x000fe200087fe4ff */
[----:B0-----:R-:W-:Y:S01]  /*0080*/  SHF.L.U32 R0, R2, 0x8, RZ ;  /* 0x0000000802007819 */ /* 0x001fe200000006ff */
[----:B-1----:R-:W-:Y:S01]  /*0090*/  IMAD R3, R3, UR4, RZ ;  /* 0x0000000403037c24 */ /* 0x002fe2000f8e02ff */
[----:B------:R-:W-:Y:S02]  /*00a0*/  UMOV UR4, URZ ;  /* 0x000000ff00047c82 */ /* 0x000fe40008000000 */
[----:B------:R-:W-:-:S04]  /*00b0*/  LOP3.LUT R0, R0, 0x3f800, RZ, 0xc0, !PT ;  /* 0x0003f80000007812 */ /* 0x000fc800078ec0ff */
[----:B------:R-:W-:Y:S02]  /*00c0*/  LEA R3, R3, R0, 0x8 ;  /* 0x0000000003037211 */ /* 0x000fe400078e40ff */
[----:B------:R-:W-:-:S04]  /*00d0*/  LOP3.LUT R0, R2, 0x7, RZ, 0xc0, !PT ;  /* 0x0000000702007812 */ /* 0x000fc800078ec0ff */
[----:B---3--:R-:W-:-:S07]  /*00e0*/  IADD3 R0, PT, PT, R0, R3, RZ ;  /* 0x0000000300007210 */ /* 0x008fce0007ffe0ff */
.L_x_0:
[----:B----4-:R-:W-:Y:S02]  /*00f0*/  MOV R2, UR5 ;  /* 0x0000000500027c02 */ /* 0x010fe40008000f00 */
[----:B------:R-:W-:-:S03]  /*0100*/  MOV R3, UR6 ;  /* 0x0000000600037c02 */ /* 0x000fc60008000f00 */
[----:B------:R-:W-:-:S05]  /*0110*/  IMAD.WIDE R2, R0, 0x4, R2 ;  /* 0x0000000400027825 */ /* 0x000fca00078e0202 */
[----:B------:R-:W2:Y:S04]  /*0120*/  LDG.E R9, desc[UR8][R2.64+-0x100] ;  /* 0xffff000802097981 */ /* 0x000ea8000c1e1900 */
[----:B------:R-:W3:Y:S04]  /*0130*/  LDG.E R10, desc[UR8][R2.64+-0xe0] ;  /* 0xffff2008020a7981 */ /* 0x000ee8000c1e1900 */
[----:B------:R-:W4:Y:S04]  /*0140*/  LDG.E R12, desc[UR8][R2.64+-0xc0] ;  /* 0xffff4008020c7981 */ /* 0x000f28000c1e1900 */
[----:B------:R-:W5:Y:S04]  /*0150*/  LDG.E R14, desc[UR8][R2.64+-0xa0] ;  /* 0xffff6008020e7981 */ /* 0x000f68000c1e1900 */
        /* <DEDUP_REMOVED lines=11> */
[----:B------:R-:W5:Y:S01]  /*0210*/  LDG.E R5, desc[UR8][R2.64+0xe0] ;  /* 0x0000e00802057981 */ /* 0x000f62000c1e1900 */
[----:B------:R-:W-:Y:S01]  /*0220*/  UIADD3 UR4, UPT, UPT, UR4, 0x10, URZ ;  /* 0x0000001004047890 */ /* 0x000fe2000fffe0ff */
[----:B------:R-:W-:-:S03]  /*0230*/  IADD3 R0, PT, PT, R0, 0x80, RZ ;  /* 0x0000008000007810 */ /* 0x000fc60007ffe0ff */
[----:B------:R-:W-:Y:S01]  /*0240*/  UISETP.NE.AND UP0, UPT, UR4, 0x100, UPT ;  /* 0x000001000400788c */ /* 0x000fe2000bf05270 */
[----:B--2---:R-:W-:Y:S01]  /*0250*/  FADD R9, R9, 1 ;  /* 0x3f80000009097421 */ /* 0x004fe20000000000 */
[----:B---3--:R-:W-:-:S04]  /*0260*/  FADD R11, R10, 1 ;  /* 0x3f8000000a0b7421 */ /* 0x008fc80000000000 */
[----:B------:R0:W-:Y:S01]  /*0270*/  STG.E desc[UR8][R2.64+-0x100], R9 ;  /* 0xffff000902007986 */ /* 0x0001e2000c101908 */
[----:B----4-:R-:W-:-:S03]  /*0280*/  FADD R13, R12, 1 ;  /* 0x3f8000000c0d7421 */ /* 0x010fc60000000000 */
[----:B------:R1:W-:Y:S01]  /*0290*/  STG.E desc[UR8][R2.64+-0xe0], R11 ;  /* 0xffff200b02007986 */ /* 0x0003e2000c101908 */
[----:B-----5:R-:W-:-:S03]  /*02a0*/  FADD R15, R14, 1 ;  /* 0x3f8000000e0f7421 */ /* 0x020fc60000000000 */
[----:B------:R2:W-:Y:S01]  /*02b0*/  STG.E desc[UR8][R2.64+-0xc0], R13 ;  /* 0xffff400d02007986 */ /* 0x0005e2000c101908 */
[----:B------:R-:W-:-:S03]  /*02c0*/  FADD R17, R16, 1 ;  /* 0x3f80000010117421 */ /* 0x000fc60000000000 */
[----:B------:R3:W-:Y:S01]  /*02d0*/  STG.E desc[UR8][R2.64+-0xa0], R15 ;  /* 0xffff600f02007986 */ /* 0x0007e2000c101908 */
[----:B------:R-:W-:-:S03]  /*02e0*/  FADD R19, R18, 1 ;  /* 0x3f80000012137421 */ /* 0x000fc60000000000 */
[----:B------:R4:W-:Y:S01]  /*02f0*/  STG.E desc[UR8][R2.64+-0x80], R17 ;  /* 0xffff801102007986 */ /* 0x0009e2000c101908 */
[----:B0-----:R-:W-:-:S03]  /*0300*/  FADD R9, R20, 1 ;  /* 0x3f80000014097421 */ /* 0x001fc60000000000 */
[----:B------:R4:W-:Y:S01]  /*0310*/  STG.E desc[UR8][R2.64+-0x60], R19 ;  /* 0xffffa01302007986 */ /* 0x0009e2000c101908 */
[----:B------:R-:W-:-:S03]  /*0320*/  FADD R21, R21, 1 ;  /* 0x3f80000015157421 */ /* 0x000fc60000000000 */
[----:B------:R4:W-:Y:S01]  /*0330*/  STG.E desc[UR8][R2.64+-0x40], R9 ;  /* 0xffffc00902007986 */ /* 0x0009e2000c101908 */
[----:B------:R-:W-:-:S03]  /*0340*/  FADD R23, R22, 1 ;  /* 0x3f80000016177421 */ /* 0x000fc60000000000 */
[----:B------:R4:W-:Y:S01]  /*0350*/  STG.E desc[UR8][R2.64+-0x20], R21 ;  /* 0xffffe01502007986 */ /* 0x0009e2000c101908 */
[----:B------:R-:W-:-:S03]  /*0360*/  FADD R25, R24, 1 ;  /* 0x3f80000018197421 */ /* 0x000fc60000000000 */
[----:B------:R4:W-:Y:S01]  /*0370*/  STG.E desc[UR8][R2.64], R23 ;  /* 0x0000001702007986 */ /* 0x0009e2000c101908 */
[----:B------:R-:W-:-:S03]  /*0380*/  FADD R27, R26, 1 ;  /* 0x3f8000001a1b7421 */ /* 0x000fc60000000000 */
[----:B------:R4:W-:Y:S01]  /*0390*/  STG.E desc[UR8][R2.64+0x20], R25 ;  /* 0x0000201902007986 */ /* 0x0009e2000c101908 */
[----:B-1----:R-:W-:-:S03]  /*03a0*/  FADD R11, R8, 1 ;  /* 0x3f800000080b7421 */ /* 0x002fc60000000000 */
[----:B------:R4:W-:Y:S01]  /*03b0*/  STG.E desc[UR8][R2.64+0x40], R27 ;  /* 0x0000401b02007986 */ /* 0x0009e2000c101908 */
[----:B--2---:R-:W-:-:S03]  /*03c0*/  FADD R13, R4, 1 ;  /* 0x3f800000040d7421 */ /* 0x004fc60000000000 */
[----:B------:R4:W-:Y:S01]  /*03d0*/  STG.E desc[UR8][R2.64+0x60], R11 ;  /* 0x0000600b02007986 */ /* 0x0009e2000c101908 */
[----:B------:R-:W-:-:S03]  /*03e0*/  FADD R7, R7, 1 ;  /* 0x3f80000007077421 */ /* 0x000fc60000000000 */
[----:B------:R4:W-:Y:S01]  /*03f0*/  STG.E desc[UR8][R2.64+0x80], R13 ;  /* 0x0000800d02007986 */ /* 0x0009e2000c101908 */
[----:B---3--:R-:W-:-:S03]  /*0400*/  FADD R15, R6, 1 ;  /* 0x3f800000060f7421 */ /* 0x008fc60000000000 */
[----:B------:R4:W-:Y:S01]  /*0410*/  STG.E desc[UR8][R2.64+0xa0], R7 ;  /* 0x0000a00702007986 */ /* 0x0009e2000c101908 */
[----:B------:R-:W-:-:S03]  /*0420*/  FADD R5, R5, 1 ;  /* 0x3f80000005057421 */ /* 0x000fc60000000000 */
[----:B------:R4:W-:Y:S04]  /*0430*/  STG.E desc[UR8][R2.64+0xc0], R15 ;  /* 0x0000c00f02007986 */ /* 0x0009e8000c101908 */
[----:B------:R4:W-:Y:S01]  /*0440*/  STG.E desc[UR8][R2.64+0xe0], R5 ;  /* 0x0000e00502007986 */ /* 0x0009e2000c101908 */
[----:B------:R-:W-:Y:S05]  /*0450*/  BRA.U UP0, `(.L_x_0) ;  /* 0xfffffffd00247547 */ /* 0x000fea000b83ffff */
[----:B------:R-:W-:Y:S05]  /*0460*/  EXIT ;  /* 0x000000000000794d */ /* 0x000fea0003800000 */
.L_x_1:
[----:B------:R-:W-:-:S00]  /*0470*/  BRA `(.L_x_1) ;  /* 0xfffffffc00fc7947 */ /* 0x000fc0000383ffff */
[----:B------:R-:W-:-:S00]  /*0480*/  NOP ;  /* 0x0000000000007918 */ /* 0x000fc00000000000 */
[----:B------:R-:W-:-:S00]  /*0490*/  NOP ;  /* 0x0000000000007918 */ /* 0x000fc00000000000 */
[----:B------:R-:W-:-:S00]  /*04a0*/  NOP ;  /* 0x0000000000007918 */ /* 0x000fc00000000000 */
[----:B------:R-:W-:-:S00]  /*04b0*/  NOP ;  /* 0x0000000000007918 */ /* 0x000fc00000000000 */
[----:B------:R-:W-:-:S00]  /*04c0*/  NOP ;  /* 0x0000000000007918 */ /* 0x000fc00000000000 */
[----:B------:R-:W-:-:S00]  /*04d0*/  NOP ;  /* 0x0000000000007918 */ /* 0x000fc00000000000 */
[----:B------:R-:W-:-:S00]  /*04e0*/  NOP ;  /* 0x0000000000007918 */ /* 0x000fc00000000000 */
[----:B------:R-:W-:-:S00]  /*04f0*/  NOP ;  /* 0x0000000000007918 */ /* 0x000fc00000000000 */
.L_x_6:


//--------------------- .text._Z8access02Pf       --------------------------
	.section	.text._Z8access02Pf,"ax",@progbits
	.align	128
        .global         _Z8access02Pf
        .type           _Z8access02Pf,@function
        .size           _Z8access02Pf,(.L_x_7 - _Z8access02Pf)
        .other          _Z8access02Pf,@"STO_CUDA_ENTRY STV_DEFAULT"
_Z8access02Pf:
.text._Z8access02Pf:
[----:B------:R-:W-:Y:S01]  /*0000*/  LDC R1, c[0x0][0x37c] ;  /* 0x0000df00ff017b82 */ /* 0x000fe20000000800 */
[----:B------:R-:W0:Y:S07]  /*0010*/  S2R R0, SR_TID.X ;  /* 0x0000000000007919 */ /* 0x000e2e0000002100 */
[----:B------:R-:W0:Y:S01]  /*0020*/  S2UR UR4, SR_CTAID.X ;  /* 0x00000000000479c3 */ /* 0x000e220000002500 */
[----:B------:R-:W1:Y:S01]  /*0030*/  LDCU.64 UR6, c[0x0][0x380] ;  /* 0x00007000ff0677ac */ /* 0x000e620008000a00 */
[----:B------:R-:W2:Y:S06]  /*0040*/  LDCU.64 UR8, c[0x0][0x358] ;  /* 0x00006b00ff0877ac */ /* 0x000eac0008000a00 */
[----:B------:R-:W0:Y:S01]  /*0050*/  LDC R3, c[0x0][0x360] ;  /* 0x0000d800ff037b82 */ /* 0x000e220000000800 */
[----:B-1----:R-:W-:-:S04]  /*0060*/  UIADD3 UR5, UP0, UPT, UR6, 0x20, URZ ;  /* 0x0000002006057890 */ /* 0x002fc8000ff1e0ff */
[----:B------:R-:W-:Y:S01]  /*0070*/  UIADD3.X UR6, UPT, UPT, URZ, UR7, URZ, UP0, !UPT ;  /* 0x00000007ff067290 */ /* 0x000fe200087fe4ff */
[----:B0-----:R-:W-:Y:S01]  /*0080*/  IMAD R0, R3, UR4, R0 ;  /* 0x0000000403007c24 */ /* 0x001fe2000f8e0200 */
[----:B------:R-:W-:-:S04]  /*0090*/  UMOV UR4, URZ ;  /* 0x000000ff00047c82 */ /* 0x000fc80008000000 */
[----:B--2---:R-:W-:-:S07]  /*00a0*/  SHF.L.U32 R0, R0, 0x8, RZ ;  /* 0x0000000800007819 */ /* 0x004fce00000006ff */
.L_x_2:
        /* <DEDUP_REMOVED lines=56> */
.L_x_3:
        /* <DEDUP_REMOVED lines=13> */
.L_x_7:


//--------------------- .text._Z8access01Pf       --------------------------
	.section	.text._Z8access01Pf,"ax",@progbits
	.align	128
        .global         _Z8access01Pf
        .type           _Z8access01Pf,@function
        .size           _Z8access01Pf,(.L_x_8 - _Z8access01Pf)
        .other          _Z8access01Pf,@"STO_CUDA_ENTRY STV_DEFAULT"
_Z8access01Pf:
.text._Z8access01Pf:
[----:B------:R-:W-:Y:S01]  /*0000*/  LDC R1, c[0x0][0x37c] ;  /* 0x0000df00ff017b82 */ /* 0x000fe20000000800 */
[----:B------:R-:W0:Y:S07]  /*0010*/  S2R R4, SR_TID.X ;  /* 0x0000000000047919 */ /* 0x000e2e0000002100 */
[----:B------:R-:W1:Y:S01]  /*0020*/  S2UR UR4, SR_CTAID.X ;  /* 0x00000000000479c3 */ /* 0x000e620000002500 */
[----:B------:R-:W2:Y:S07]  /*0030*/  LDCU.64 UR6, c[0x0][0x358] ;  /* 0x00006b00ff0677ac */ /* 0x000eae0008000a00 */
[----:B------:R-:W1:Y:S08]  /*0040*/  LDC R0, c[0x0][0x360] ;  /* 0x0000d800ff007b82 */ /* 0x000e700000000800 */
[----:B------:R-:W3:Y:S01]  /*0050*/  LDC.64 R2, c[0x0][0x380] ;  /* 0x0000e000ff027b82 */ /* 0x000ee20000000a00 */
[----:B-1----:R-:W-:Y:S01]  /*0060*/  IMAD R5, R0, UR4, RZ ;  /* 0x0000000400057c24 */ /* 0x002fe2000f8e02ff */
[----:B------:R-:W-:-:S04]  /*0070*/  UMOV UR4, URZ ;  /* 0x000000ff00047c82 */ /* 0x000fc80008000000 */
[----:B0-----:R-:W-:Y:S01]  /*0080*/  LEA R5, R5, R4, 0x8 ;  /* 0x0000000405057211 */ /* 0x001fe200078e40ff */
[----:B--2---:R-:W-:-:S07]  /*0090*/  IMAD.SHL.U32 R4, R0, 0x4, RZ ;  /* 0x0000000400047824 */ /* 0x004fce00078e00ff */
.L_x_4:
[----:B-1-3--:R-:W-:-:S05]  /*00a0*/  IMAD.WIDE R6, R5, 0x4, R2 ;  /* 0x0000000405067825 */ /* 0x00afca00078e0202 */
[----:B------:R-:W2:Y:S01]  /*00b0*/  LDG.E R9, desc[UR6][R6.64] ;  /* 0x0000000606097981 */ /* 0x000ea2000c1e1900 */
[----:B------:R-:W-:Y:S01]  /*00c0*/  IADD3 R8, P0, PT, R4, R6, RZ ;  /* 0x0000000604087210 */ /* 0x000fe20007f1e0ff */
[----:B--2---:R-:W-:-:S03]  /*00d0*/  FADD R15, R9, 1 ;  /* 0x3f800000090f7421 */ /* 0x004fc60000000000 */
[----:B------:R-:W-:Y:S02]  /*00e0*/  IADD3.X R9, PT, PT, RZ, R7, RZ, P0, !PT ;  /* 0x00000007ff097210 */ /* 0x000fe400007fe4ff */
[----:B------:R0:W-:Y:S04]  /*00f0*/  STG.E desc[UR6][R6.64], R15 ;  /* 0x0000000f06007986 */ /* 0x0001e8000c101906 */
[----:B------:R-:W2:Y:S01]  /*0100*/  LDG.E R12, desc[UR6][R8.64] ;  /* 0x00000006080c7981 */ /* 0x000ea2000c1e1900 */
[----:B------:R-:W-:-:S05]  /*0110*/  IADD3 R10, P0, PT, R4, R8, RZ ;  /* 0x00000008040a7210 */ /* 0x000fca0007f1e0ff */
[----:B------:R-:W-:Y:S02]  /*0120*/  IMAD.X R11, RZ, RZ, R9, P0 ;  /* 0x000000ffff0b7224 */ /* 0x000fe400000e0609 */
[----:B--2---:R-:W-:-:S05]  /*0130*/  FADD R17, R12, 1 ;  /* 0x3f8000000c117421 */ /* 0x004fca0000000000 */
[----:B------:R1:W-:Y:S04]  /*0140*/  STG.E desc[UR6][R8.64], R17 ;  /* 0x0000001108007986 */ /* 0x0003e8000c101906 */
[----:B------:R-:W2:Y:S01]  /*0150*/  LDG.E R14, desc[UR6][R10.64] ;  /* 0x000000060a0e7981 */ /* 0x000ea2000c1e1900 */
[----:B------:R-:W-:-:S04]  /*0160*/  IADD3 R12, P0, PT, R4, R10, RZ ;  /* 0x0000000a040c7210 */ /* 0x000fc80007f1e0ff */
[----:B------:R-:W-:Y:S01]  /*0170*/  IADD3.X R13, PT, PT, RZ, R11, RZ, P0, !PT ;  /* 0x0000000bff0d7210 */ /* 0x000fe200007fe4ff */
[----:B--2---:R-:W-:-:S05]  /*0180*/  FADD R19, R14, 1 ;  /* 0x3f8000000e137421 */ /* 0x004fca0000000000 */
[----:B------:R2:W-:Y:S04]  /*0190*/  STG.E desc[UR6][R10.64], R19 ;  /* 0x000000130a007986 */ /* 0x0005e8000c101906 */
[----:B------:R-:W3:Y:S01]  /*01a0*/  LDG.E R14, desc[UR6][R12.64] ;  /* 0x000000060c0e7981 */ /* 0x000ee2000c1e1900 */
[----:B0-----:R-:W-:-:S05]  /*01b0*/  IADD3 R6, P0, PT, R4, R12, RZ ;  /* 0x0000000c04067210 */ /* 0x001fca0007f1e0ff */
[----:B------:R-:W-:Y:S02]  /*01c0*/  IMAD.X R7, RZ, RZ, R13, P0 ;  /* 0x000000ffff077224 */ /* 0x000fe400000e060d */
[----:B---3--:R-:W-:-:S05]  /*01d0*/  FADD R15, R14, 1 ;  /* 0x3f8000000e0f7421 */ /* 0x008fca0000000000 */
[----:B------:R0:W-:Y:S04]  /*01e0*/  STG.E desc[UR6][R12.64], R15 ;  /* 0x0000000f0c007986 */ /* 0x0001e8000c101906 */
[----:B------:R-:W3:Y:S01]  /*01f0*/  LDG.E R14, desc[UR6][R6.64] ;  /* 0x00000006060e7981 */ /* 0x000ee2000c1e1900 */
[----:B-1----:R-:W-:-:S04]  /*0200*/  IADD3 R8, P0, PT, R4, R6, RZ ;  /* 0x0000000604087210 */ /* 0x002fc80007f1e0ff */
[----:B------:R-:W-:Y:S01]  /*0210*/  IADD3.X R9, PT, PT, RZ, R7, RZ, P0, !PT ;  /* 0x00000007ff097210 */ /* 0x000fe200007fe4ff */
[----:B---3--:R-:W-:-:S05]  /*0220*/  FADD R17, R14, 1 ;  /* 0x3f8000000e117421 */ /* 0x008fca0000000000 */
[----:B------:R1:W-:Y:S04]  /*0230*/  STG.E desc[UR6][R6.64], R17 ;  /* 0x0000001106007986 */ /* 0x0003e8000c101906 */
[----:B------:R-:W3:Y:S01]  /*0240*/  LDG.E R14, desc[UR6][R8.64] ;  /* 0x00000006080e7981 */ /* 0x000ee2000c1e1900 */
[----:B--2---:R-:W-:-:S05]  /*0250*/  IADD3 R10, P0, PT, R4, R8, RZ ;  /* 0x00000008040a7210 */ /* 0x004fca0007f1e0ff */
[----:B------:R-:W-:Y:S02]  /*0260*/  IMAD.X R11, RZ, RZ, R9, P0 ;  /* 0x000000ffff0b7224 */ /* 0x000fe400000e0609 */
[----:B---3--:R-:W-:-:S05]  /*0270*/  FADD R19, R14, 1 ;  /* 0x3f8000000e137421 */ /* 0x008fca0000000000 */
[----:B------:R2:W-:Y:S04]  /*0280*/  STG.E desc[UR6][R8.64], R19 ;  /* 0x0000001308007986 */ /* 0x0005e8000c101906 */
[----:B------:R-:W3:Y:S01]  /*0290*/  LDG.E R14, desc[UR6][R10.64] ;  /* 0x000000060a0e7981 */ /* 0x000ee2000c1e1900 */
[----:B0-----:R-:W-:-:S04]  /*02a0*/  IADD3 R12, P0, PT, R4, R10, RZ ;  /* 0x0000000a040c7210 */ /* 0x001fc80007f1e0ff */
[----:B------:R-:W-:Y:S01]  /*02b0*/  IADD3.X R13, PT, PT, RZ, R11, RZ, P0, !PT ;  /* 0x0000000bff0d7210 */ /* 0x000fe200007fe4ff */
[----:B---3--:R-:W-:-:S05]  /*02c0*/  FADD R15, R14, 1 ;  /* 0x3f8000000e0f7421 */ /* 0x008fca0000000000 */
[----:B------:R0:W-:Y:S04]  /*02d0*/  STG.E desc[UR6][R10.64], R15 ;  /* 0x0000000f0a007986 */ /* 0x0001e8000c101906 */
[----:B------:R-:W3:Y:S01]  /*02e0*/  LDG.E R14, desc[UR6][R12.64] ;  /* 0x000000060c0e7981 */ /* 0x000ee2000c1e1900 */
[----:B-1----:R-:W-:-:S05]  /*02f0*/  IADD3 R6, P0, PT, R4, R12, RZ ;  /* 0x0000000c04067210 */ /* 0x002fca0007f1e0ff */
[----:B------:R-:W-:Y:S02]  /*0300*/  IMAD.X R7, RZ, RZ, R13, P0 ;  /* 0x000000ffff077224 */ /* 0x000fe400000e060d */
[----:B---3--:R-:W-:-:S05]  /*0310*/  FADD R17, R14, 1 ;  /* 0x3f8000000e117421 */ /* 0x008fca0000000000 */
[----:B------:R1:W-:Y:S04]  /*0320*/  STG.E desc[UR6][R12.64], R17 ;  /* 0x000000110c007986 */ /* 0x0003e8000c101906 */
[----:B------:R-:W3:Y:S01]  /*0330*/  LDG.E R14, desc[UR6][R6.64] ;  /* 0x00000006060e7981 */ /* 0x000ee2000c1e1900 */
[----:B--2---:R-:W-:-:S04]  /*0340*/  IADD3 R8, P0, PT, R4, R6, RZ ;  /* 0x0000000604087210 */ /* 0x004fc80007f1e0ff */
[----:B------:R-:W-:Y:S01]  /*0350*/  IADD3.X R9, PT, PT, RZ, R7, RZ, P0, !PT ;  /* 0x00000007ff097210 */ /* 0x000fe200007fe4ff */
[----:B---3--:R-:W-:-:S05]  /*0360*/  FADD R19, R14, 1 ;  /* 0x3f8000000e137421 */ /* 0x008fca0000000000 */
        /* <DEDUP_REMOVED lines=11> */
[----:B--2---:R-:W2:Y:S01]  /*0420*/  LDG.E R6, desc[UR6][R12.64] ;  /* 0x000000060c067981 */ /* 0x004ea2000c1e1900 */
[----:B------:R-:W-:-:S05]  /*0430*/  IADD3 R14, P0, PT, R4, R12, RZ ;  /* 0x0000000c040e7210 */ /* 0x000fca0007f1e0ff */
[----:B------:R-:W-:Y:S02]  /*0440*/  IMAD.X R15, RZ, RZ, R13, P0 ;  /* 0x000000ffff0f7224 */ /* 0x000fe400000e060d */
[----:B--2---:R-:W-:-:S05]  /*0450*/  FADD R7, R6, 1 ;  /* 0x3f80000006077421 */ /* 0x004fca0000000000 */
[----:B------:R2:W-:Y:S04]  /*0460*/  STG.E desc[UR6][R12.64], R7 ;  /* 0x000000070c007986 */ /* 0x0005e8000c101906 */
[----:B------:R-:W0:Y:S01]  /*0470*/  LDG.E R6, desc[UR6][R14.64] ;  /* 0x000000060e067981 */ /* 0x000e22000c1e1900 */
[----:B------:R-:W-:-:S04]  /*0480*/  IADD3 R16, P0, PT, R4, R14, RZ ;  /* 0x0000000e04107210 */ /* 0x000fc80007f1e0ff */
[----:B------:R-:W-:Y:S01]  /*0490*/  IADD3.X R17, PT, PT, RZ, R15, RZ, P0, !PT ;  /* 0x0000000fff117210 */ /* 0x000fe200007fe4ff */
[----:B0-----:R-:W-:-:S05]  /*04a0*/  FADD R9, R6, 1 ;  /* 0x3f80000006097421 */ /* 0x001fca0000000000 */
[----:B------:R0:W-:Y:S04]  /*04b0*/  STG.E desc[UR6][R14.64], R9 ;  /* 0x000000090e007986 */ /* 0x0001e8000c101906 */
[----:B------:R-:W3:Y:S01]  /*04c0*/  LDG.E R6, desc[UR6][R16.64] ;  /* 0x0000000610067981 */ /* 0x000ee2000c1e1900 */
[----:B-1----:R-:W-:-:S05]  /*04d0*/  IADD3 R10, P0, PT, R4, R16, RZ ;  /* 0x00000010040a7210 */ /* 0x002fca0007f1e0ff */
[----:B------:R-:W-:Y:S02]  /*04e0*/  IMAD.X R11, RZ, RZ, R17, P0 ;  /* 0x000000ffff0b7224 */ /* 0x000fe400000e0611 */
[----:B---3--:R-:W-:-:S05]  /*04f0*/  FADD R19, R6, 1 ;  /* 0x3f80000006137421 */ /* 0x008fca0000000000 */
[----:B------:R1:W-:Y:S04]  /*0500*/  STG.E desc[UR6][R16.64], R19 ;  /* 0x0000001310007986 */ /* 0x0003e8000c101906 */
[----:B------:R-:W3:Y:S01]  /*0510*/  LDG.E R8, desc[UR6][R10.64] ;  /* 0x000000060a087981 */ /* 0x000ee2000c1e1900 */
[----:B------:R-:W-:-:S04]  /*0520*/  IADD3 R6, P0, PT, R4, R10, RZ ;  /* 0x0000000a04067210 */ /* 0x000fc80007f1e0ff */
[----:B--2---:R-:W-:Y:S01]  /*0530*/  IADD3.X R7, PT, PT, RZ, R11, RZ, P0, !PT ;  /* 0x0000000bff077210 */ /* 0x004fe200007fe4ff */
[----:B---3--:R-:W-:-:S05]  /*0540*/  FADD R21, R8, 1 ;  /* 0x3f80000008157421 */ /* 0x008fca0000000000 */
[----:B------:R2:W-:Y:S04]  /*0550*/  STG.E desc[UR6][R10.64], R21 ;  /* 0x000000150a007986 */ /* 0x0005e8000c101906 */
[----:B------:R-:W0:Y:S01]  /*0560*/  LDG.E R8, desc[UR6][R6.64] ;  /* 0x0000000606087981 */ /* 0x000e22000c1e1900 */
[----:B------:R-:W-:Y:S02]  /*0570*/  IMAD R5, R0, 0x10, R5 ;  /* 0x0000001000057824 */ /* 0x000fe400078e0205 */
[----:B0-----:R-:W-:Y:S02]  /*0580*/  FADD R15, R8, 1 ;  /* 0x3f800000080f7421 */ /* 0x001fe40000000000 */
[----:B------:R-:W-:-:S03]  /*0590*/  IMAD.WIDE R8, R5, 0x4, R2 ;  /* 0x0000000405087825 */ /* 0x000fc600078e0202 */
[----:B------:R0:W-:Y:S04]  /*05a0*/  STG.E desc[UR6][R6.64], R15 ;  /* 0x0000000f06007986 */ /* 0x0001e8000c101906 */
[----:B------:R-:W1:Y:S01]  /*05b0*/  LDG.E R14, desc[UR6][R8.64] ;  /* 0x00000006080e7981 */ /* 0x000e62000c1e1900 */
[----:B------:R-:W-:-:S04]  /*05c0*/  IADD3 R12, P0, PT, R4, R8, RZ ;  /* 0x00000008040c7210 */ /* 0x000fc80007f1e0ff */
[----:B------:R-:W-:Y:S01]  /*05d0*/  IADD3.X R13, PT, PT, RZ, R9, RZ, P0, !PT ;  /* 0x00000009ff0d7210 */ /* 0x000fe200007fe4ff */
[----:B-1----:R-:W-:-:S05]  /*05e0*/  FADD R17, R14, 1 ;  /* 0x3f8000000e117421 */ /* 0x002fca0000000000 */
        /* <DEDUP_REMOVED lines=71> */
[----:B-1----:R-:W3:Y:S01]  /*0a60*/  LDG.E R8, desc[UR6][R6.64] ;  /* 0x0000000606087981 */ /* 0x002ee2000c1e1900 */
[----:B------:R-:W-:Y:S02]  /*0a70*/  IMAD R5, R0, 0x10, R5 ;  /* 0x0000001000057824 */ /* 0x000fe400078e0205 */
[----:B---3--:R-:W-:Y:S02]  /*0a80*/  FADD R17, R8, 1 ;  /* 0x3f80000008117421 */ /* 0x008fe40000000000 */
[----:B------:R-:W-:-:S03]  /*0a90*/  IMAD.WIDE R8, R5, 0x4, R2 ;  /* 0x0000000405087825 */ /* 0x000fc600078e0202 */
        /* <DEDUP_REMOVED lines=57> */
[----:B------:R-:W-:-:S05]  /*0e30*/  IADD3 R14, P0, PT, R4, R6, RZ ;  /* 0x00000006040e7210 */ /* 0x000fca0007f1e0ff */
        /* <DEDUP_REMOVED lines=19> */
[----:B------:R-:W-:Y:S01]  /*0f70*/  LEA R5, R0, R5, 0x4 ;  /* 0x0000000500057211 */ /* 0x000fe200078e20ff */
[----:B---3--:R-:W-:-:S04]  /*0f80*/  FADD R23, R6, 1 ;  /* 0x3f80000006177421 */ /* 0x008fc80000000000 */
[----:B------:R-:W-:Y:S01]  /*0f90*/  IMAD.WIDE R6, R5, 0x4, R2 ;  /* 0x0000000405067825 */ /* 0x000fe200078e0202 */
[----:B------:R3:W-:Y:S04]  /*0fa0*/  STG.E desc[UR6][R8.64], R23 ;  /* 0x0000001708007986 */ /* 0x0007e8000c101906 */
[----:B--2---:R-:W2:Y:S01]  /*0fb0*/  LDG.E R14, desc[UR6][R6.64] ;  /* 0x00000006060e7981 */ /* 0x004ea2000c1e1900 */
[----:B0-----:R-:W-:-:S04]  /*0fc0*/  IADD3 R12, P0, PT, R4, R6, RZ ;  /* 0x00000006040c7210 */ /* 0x001fc80007f1e0ff */
[----:B------:R-:W-:Y:S01]  /*0fd0*/  IADD3.X R13, PT, PT, RZ, R7, RZ, P0, !PT ;  /* 0x00000007ff0d7210 */ /* 0x000fe200007fe4ff */
[----:B--2---:R-:W-:-:S05]  /*0fe0*/  FADD R15, R14, 1 ;  /* 0x3f8000000e0f7421 */ /* 0x004fca0000000000 */
[----:B------:R0:W-:Y:S04]  /*0ff0*/  STG.E desc[UR6][R6.64], R15 ;  /* 0x0000000f06007986 */ /* 0x0001e8000c101906 */
[----:B------:R-:W2:Y:S01]  /*1000*/  LDG.E R14, desc[UR6][R12.64] ;  /* 0x000000060c0e7981 */ /* 0x000ea2000c1e1900 */
[----:B-1----:R-:W-:-:S05]  /*1010*/  IADD3 R10, P0, PT, R4, R12, RZ ;  /* 0x0000000c040a7210 */ /* 0x002fca0007f1e0ff */
[----:B------:R-:W-:Y:S02]  /*1020*/  IMAD.X R11, RZ, RZ, R13, P0 ;  /* 0x000000ffff0b7224 */ /* 0x000fe400000e060d */
[----:B--2---:R-:W-:-:S05]  /*1030*/  FADD R17, R14, 1 ;  /* 0x3f8000000e117421 */ /* 0x004fca0000000000 */
[----:B------:R1:W-:Y:S04]  /*1040*/  STG.E desc[UR6][R12.64], R17 ;  /* 0x000000110c007986 */ /* 0x0003e8000c101906 */
[----:B------:R-:W2:Y:S01]  /*1050*/  LDG.E R14, desc[UR6][R10.64] ;  /* 0x000000060a0e7981 */ /* 0x000ea2000c1e1900 */
[----:B---3--:R-:W-:-:S04]  /*1060*/  IADD3 R8, P0, PT, R4, R10, RZ ;  /* 0x0000000a04087210 */ /* 0x008fc80007f1e0ff */
[----:B------:R-:W-:Y:S01]  /*1070*/  IADD3.X R9, PT, PT, RZ, R11, RZ, P0, !PT ;  /* 0x0000000bff097210 */ /* 0x000fe200007fe4ff */
[----:B--2---:R-:W-:-:S05]  /*1080*/  FADD R19, R14, 1 ;  /* 0x3f8000000e137421 */ /* 0x004fca0000000000 */
        /* <DEDUP_REMOVED lines=41> */
[----:B--2---:R-:W2:Y:S01]  /*1320*/  LDG.E R6, desc[UR6][R8.64] ;  /* 0x0000000608067981 */ /* 0x004ea2000c1e1900 */
[----:B------:R-:W-:-:S04]  /*1330*/  IADD3 R14, P0, PT, R4, R8, RZ ;  /* 0x00000008040e7210 */ /* 0x000fc80007f1e0ff */
        /* <DEDUP_REMOVED lines=18> */
[----:B------:R-:W0:Y:S01]  /*1460*/  LDG.E R8, desc[UR6][R6.64] ;  /* 0x0000000606087981 */ /* 0x000e22000c1e1900 */
[----:B------:R-:W-:Y:S01]  /*1470*/  UIADD3 UR4, UPT, UPT, UR4, 0x40, URZ ;  /* 0x0000004004047890 */ /* 0x000fe2000fffe0ff */
[----:B------:R-:W-:-:S03]  /*1480*/  LEA R5, R0, R5, 0x4 ;  /* 0x0000000500057211 */ /* 0x000fc600078e20ff */
[----:B------:R-:W-:Y:S01]  /*1490*/  UISETP.NE.AND UP0, UPT, UR4, 0x100, UPT ;  /* 0x000001000400788c */ /* 0x000fe2000bf05270 */
[----:B0-----:R-:W-:-:S05]  /*14a0*/  FADD R15, R8, 1 ;  /* 0x3f800000080f7421 */ /* 0x001fca0000000000 */
[----:B------:R1:W-:Y:S03]  /*14b0*/  STG.E desc[UR6][R6.64], R15 ;  /* 0x0000000f06007986 */ /* 0x0003e6000c101906 */
[----:B------:R-:W-:Y:S05]  /*14c0*/  BRA.U UP0, `(.L_x_4) ;  /* 0xffffffe900f47547 */ /* 0x000fea000b83ffff */
[----:B------:R-:W-:Y:S05]  /*14d0*/  EXIT ;  /* 0x000000000000794d */ /* 0x000fea0003800000 */
.L_x_5:
        /* <DEDUP_REMOVED lines=10> */
.L_x_8:


//--------------------- .nv.shared.reserved.0     --------------------------
	.section	.nv.shared.reserved.0,"aw",@nobits
	.weak		__nv_reservedSMEM_offset_0_alias
	.size		__nv_reservedSMEM_offset_0_alias, 0, 64
	.other		__nv_reservedSMEM_offset_0_alias,@"STO_CUDA_RESERVED_SHARED STV_DEFAULT"
__nv_reservedSMEM_offset_0_alias:
	.zero		0
	.zero		64


//--------------------- .nv.constant0._Z8access03Pf --------------------------
	.section	.nv.constant0._Z8access03Pf,"a",@progbits
	.sectionflags	@""
	.align	4
.nv.constant0._Z8access03Pf:
	.zero		904


//--------------------- .nv.constant0._Z8access02Pf --------------------------
	.section	.nv.constant0._Z8access02Pf,"a",@progbits
	.sectionflags	@""
	.align	4
.nv.constant0._Z8access02Pf:
	.zero		904


//--------------------- .nv.constant0._Z8access01Pf --------------------------
	.section	.nv.constant0._Z8access01Pf,"a",@progbits
	.sectionflags	@""
	.align	4
.nv.constant0._Z8access01Pf:
	.zero		904


//--------------------- SYMBOLS --------------------------

	.type		.nv.reservedSmem.offset0,@object
	.size		.nv.reservedSmem.offset0,0x4
